	.headerflags	@"EF_CUDA_TEXMODE_UNIFIED EF_CUDA_64BIT_ADDRESS EF_CUDA_ACCELERATORS EF_CUDA_SM90 EF_CUDA_VIRTUAL_SM(EF_CUDA_SM90)"
	.elftype	@"ET_EXEC"


//--------------------- .nv.info                  --------------------------
	.section	.nv.info,"",@"SHT_CUDA_INFO"
	.align	4


	//----- nvinfo : EIATTR_REGCOUNT
	.align		4
        /*0000*/ 	.byte	0x04, 0x2f
        /*0002*/ 	.short	(.L_3 - .L_2)
	.align		4
.L_2:
        /*0004*/ 	.word	index@(triton_poi_fused__native_batch_norm_legit_no_training_relu_46)
        /*0008*/ 	.word	0x00000022


	//----- nvinfo : EIATTR_MIN_STACK_SIZE
	.align		4
.L_3:
        /*000c*/ 	.byte	0x04, 0x12
        /*000e*/ 	.short	(.L_5 - .L_4)
	.align		4
.L_4:
        /*0010*/ 	.word	index@(triton_poi_fused__native_batch_norm_legit_no_training_relu_46)
        /*0014*/ 	.word	0x00000000


	//----- nvinfo : EIATTR_FRAME_SIZE
	.align		4
.L_5:
        /*0018*/ 	.byte	0x04, 0x11
        /*001a*/ 	.short	(.L_7 - .L_6)
	.align		4
.L_6:
        /*001c*/ 	.word	index@(triton_poi_fused__native_batch_norm_legit_no_training_relu_46)
        /*0020*/ 	.word	0x00000000


	//----- nvinfo : EIATTR_MIN_STACK_SIZE
	.align		4
.L_7:
        /*0024*/ 	.byte	0x04, 0x12
        /*0026*/ 	.short	(.L_9 - .L_8)
	.align		4
.L_8:
        /*0028*/ 	.word	index@(triton_poi_fused__native_batch_norm_legit_no_training_relu_46)
        /*002c*/ 	.word	0x00000000
.L_9:


//--------------------- .nv.info.triton_poi_fused__native_batch_norm_legit_no_training_relu_46 --------------------------
	.section	.nv.info.triton_poi_fused__native_batch_norm_legit_no_training_relu_46,"",@"SHT_CUDA_INFO"
	.sectionflags	@""
	.align	4


	//----- nvinfo : EIATTR_CUDA_API_VERSION
	.align		4
        /*0000*/ 	.byte	0x04, 0x37
        /*0002*/ 	.short	(.L_11 - .L_10)
.L_10:
        /*0004*/ 	.word	0x0000007c


	//----- nvinfo : EIATTR_KPARAM_INFO
	.align		4
.L_11:
        /*0008*/ 	.byte	0x04, 0x17
        /*000a*/ 	.short	(.L_13 - .L_12)
.L_12:
        /*000c*/ 	.word	0x00000000
        /*0010*/ 	.short	0x0007
        /*0012*/ 	.short	0x0034
        /*0014*/ 	.byte	0x00, 0xf0, 0x11, 0x00


	//----- nvinfo : EIATTR_KPARAM_INFO
	.align		4
.L_13:
        /*0018*/ 	.byte	0x04, 0x17
        /*001a*/ 	.short	(.L_15 - .L_14)
.L_14:
        /*001c*/ 	.word	0x00000000
        /*0020*/ 	.short	0x0006
        /*0022*/ 	.short	0x0030
        /*0024*/ 	.byte	0x00, 0xf0, 0x11, 0x00


	//----- nvinfo : EIATTR_KPARAM_INFO
	.align		4
.L_15:
        /*0028*/ 	.byte	0x04, 0x17
        /*002a*/ 	.short	(.L_17 - .L_16)
.L_16:
        /*002c*/ 	.word	0x00000000
        /*0030*/ 	.short	0x0005
        /*0032*/ 	.short	0x0028
        /*0034*/ 	.byte	0x00, 0xf4, 0x21, 0x00


	//----- nvinfo : EIATTR_KPARAM_INFO
	.align		4
.L_17:
        /*0038*/ 	.byte	0x04, 0x17
        /*003a*/ 	.short	(.L_19 - .L_18)
.L_18:
        /*003c*/ 	.word	0x00000000
        /*0040*/ 	.short	0x0004
        /*0042*/ 	.short	0x0020
        /*0044*/ 	.byte	0x00, 0xf4, 0x21, 0x00


	//----- nvinfo : EIATTR_KPARAM_INFO
	.align		4
.L_19:
        /*0048*/ 	.byte	0x04, 0x17
        /*004a*/ 	.short	(.L_21 - .L_20)
.L_20:
        /*004c*/ 	.word	0x00000000
        /*0050*/ 	.short	0x0003
        /*0052*/ 	.short	0x0018
        /*0054*/ 	.byte	0x00, 0xf4, 0x21, 0x00


	//----- nvinfo : EIATTR_KPARAM_INFO
	.align		4
.L_21:
        /*0058*/ 	.byte	0x04, 0x17
        /*005a*/ 	.short	(.L_23 - .L_22)
.L_22:
        /*005c*/ 	.word	0x00000000
        /*0060*/ 	.short	0x0002
        /*0062*/ 	.short	0x0010
        /*0064*/ 	.byte	0x00, 0xf4, 0x21, 0x00


	//----- nvinfo : EIATTR_KPARAM_INFO
	.align		4
.L_23:
        /*0068*/ 	.byte	0x04, 0x17
        /*006a*/ 	.short	(.L_25 - .L_24)
.L_24:
        /*006c*/ 	.word	0x00000000
        /*0070*/ 	.short	0x0001
        /*0072*/ 	.short	0x0008
        /*0074*/ 	.byte	0x00, 0xf4, 0x21, 0x00


	//----- nvinfo : EIATTR_KPARAM_INFO
	.align		4
.L_25:
        /*0078*/ 	.byte	0x04, 0x17
        /*007a*/ 	.short	(.L_27 - .L_26)
.L_26:
        /*007c*/ 	.word	0x00000000
        /*0080*/ 	.short	0x0000
        /*0082*/ 	.short	0x0000
        /*0084*/ 	.byte	0x00, 0xf4, 0x21, 0x00


	//----- nvinfo : EIATTR_SPARSE_MMA_MASK
	.align		4
.L_27:
        /*0088*/ 	.byte	0x03, 0x50
        /*008a*/ 	.short	0x0000


	//----- nvinfo : EIATTR_MAXREG_COUNT
	.align		4
        /*008c*/ 	.byte	0x03, 0x1b
        /*008e*/ 	.short	0x00ff


	//----- nvinfo : EIATTR_EXIT_INSTR_OFFSETS
	.align		4
        /*0090*/ 	.byte	0x04, 0x1c
        /*0092*/ 	.short	(.L_29 - .L_28)


	//   ....[0]....
.L_28:
        /*0094*/ 	.word	0x00001260


	//   ....[1]....
        /*0098*/ 	.word	0x00001330


	//----- nvinfo : EIATTR_REQNTID
	.align		4
.L_29:
        /*009c*/ 	.byte	0x04, 0x10
        /*009e*/ 	.short	(.L_31 - .L_30)
.L_30:
        /*00a0*/ 	.word	0x00000100
        /*00a4*/ 	.word	0x00000001
        /*00a8*/ 	.word	0x00000001


	//----- nvinfo : EIATTR_CBANK_PARAM_SIZE
	.align		4
.L_31:
        /*00ac*/ 	.byte	0x03, 0x19
        /*00ae*/ 	.short	0x0038


	//----- nvinfo : EIATTR_PARAM_CBANK
	.align		4
        /*00b0*/ 	.byte	0x04, 0x0a
        /*00b2*/ 	.short	(.L_33 - .L_32)
	.align		4
.L_32:
        /*00b4*/ 	.word	index@(.nv.constant0.triton_poi_fused__native_batch_norm_legit_no_training_relu_46)
        /*00b8*/ 	.short	0x0210
        /*00ba*/ 	.short	0x0038


	//----- nvinfo : EIATTR_SW_WAR
	.align		4
.L_33:
        /*00bc*/ 	.byte	0x04, 0x36
        /*00be*/ 	.short	(.L_35 - .L_34)
.L_34:
        /*00c0*/ 	.word	0x00000008
.L_35:


//--------------------- .nv.callgraph             --------------------------
	.section	.nv.callgraph,"",@"SHT_CUDA_CALLGRAPH"
	.align	4
	.sectionentsize	8
	.align		4
        /*0000*/ 	.word	0x00000000
	.align		4
        /*0004*/ 	.word	0xffffffff
	.align		4
        /*0008*/ 	.word	0x00000000
	.align		4
        /*000c*/ 	.word	0xfffffffe
	.align		4
        /*0010*/ 	.word	0x00000000
	.align		4
        /*0014*/ 	.word	0xfffffffd
	.align		4
        /*0018*/ 	.word	0x00000000
	.align		4
        /*001c*/ 	.word	0xfffffffc


//--------------------- .nv.constant4             --------------------------
	.section	.nv.constant4,"a",@progbits
	.align	8
	.align		8
.nv.constant4:
        /*0000*/ 	.dword	_$_str
	.align		8
        /*0008*/ 	.dword	_$_str_$_2


//--------------------- .text.triton_poi_fused__native_batch_norm_legit_no_training_relu_46 --------------------------
	.section	.text.triton_poi_fused__native_batch_norm_legit_no_training_relu_46,"ax",@progbits
	.sectionflags	@"SHF_BARRIERS=1"
	.align	128
        .global         triton_poi_fused__native_batch_norm_legit_no_training_relu_46
        .type           triton_poi_fused__native_batch_norm_legit_no_training_relu_46,@function
        .size           triton_poi_fused__native_batch_norm_legit_no_training_relu_46,(.L_x_1 - triton_poi_fused__native_batch_norm_legit_no_training_relu_46)
        .other          triton_poi_fused__native_batch_norm_legit_no_training_relu_46,@"STO_CUDA_ENTRY STV_DEFAULT"
triton_poi_fused__native_batch_norm_legit_no_training_relu_46:
.text.triton_poi_fused__native_batch_norm_legit_no_training_relu_46:
[----:B------:R-:W0:Y:S01]  /*0000*/  LDC R1, c[0x0][0x28] ;  /* 0x00000a00ff017b82 */ /* 0x000e220000000800 */
[----:B------:R-:W1:Y:S07]  /*0010*/  S2R R3, SR_CTAID.Y ;  /* 0x0000000000037919 */ /* 0x000e6e0000002600 */
[----:B------:R-:W2:Y:S01]  /*0020*/  LDC.64 R30, c[0x0][0x210] ;  /* 0x00008400ff1e7b82 */ /* 0x000ea20000000a00 */
[----:B------:R-:W-:Y:S02]  /*0030*/  CS2R R6, SRZ ;  /* 0x0000000000067805 */ /* 0x000fe4000001ff00 */
[----:B------:R-:W-:Y:S01]  /*0040*/  CS2R R8, SRZ ;  /* 0x0000000000087805 */ /* 0x000fe2000001ff00 */
[----:B------:R-:W3:Y:S01]  /*0050*/  S2R R14, SR_TID.X ;  /* 0x00000000000e7919 */ /* 0x000ee20000002100 */
[----:B------:R-:W-:Y:S01]  /*0060*/  CS2R R10, SRZ ;  /* 0x00000000000a7805 */ /* 0x000fe2000001ff00 */
[----:B------:R-:W-:Y:S01]  /*0070*/  ULDC.64 UR6, c[0x0][0x208] ;  /* 0x0000820000067ab9 */ /* 0x000fe20000000a00 */
[----:B------:R-:W4:Y:S01]  /*0080*/  S2R R21, SR_CTAID.X ;  /* 0x0000000000157919 */ /* 0x000f220000002500 */
[----:B------:R-:W5:Y:S01]  /*0090*/  LDC.64 R28, c[0x0][0x218] ;  /* 0x00008600ff1c7b82 */ /* 0x000f620000000a00 */
[----:B-1----:R-:W-:-:S02]  /*00a0*/  IMAD.SHL.U32 R3, R3, 0x10, RZ ;  /* 0x0000001003037824 */ /* 0x002fc400078e00ff */
[----:B---3--:R-:W-:Y:S01]  /*00b0*/  IMAD.SHL.U32 R0, R14, 0x4, RZ ;  /* 0x000000040e007824 */ /* 0x008fe200078e00ff */
[----:B------:R-:W-:-:S04]  /*00c0*/  SHF.R.U32.HI R24, RZ, 0x2, R14 ;  /* 0x00000002ff187819 */ /* 0x000fc8000001160e */
[----:B------:R-:W-:Y:S02]  /*00d0*/  LOP3.LUT R2, R3, 0xc, R0, 0xf8, !PT ;  /* 0x0000000c03027812 */ /* 0x000fe400078ef800 */
[----:B------:R-:W-:Y:S02]  /*00e0*/  SGXT.U32 R24, R24, 0x6 ;  /* 0x000000061818781a */ /* 0x000fe40000000000 */
[C---:B------:R-:W-:Y:S01]  /*00f0*/  ISETP.GE.AND P0, PT, R2.reuse, 0x480, PT ;  /* 0x000004800200780c */ /* 0x040fe20003f06270 */
[----:B------:R-:W-:Y:S01]  /*0100*/  IMAD.HI R4, R2, 0x38e38e39, RZ ;  /* 0x38e38e3902047827 */ /* 0x000fe200078e02ff */
[----:B----4-:R-:W-:-:S04]  /*0110*/  PRMT R12, R24, 0x6540, R21 ;  /* 0x00006540180c7816 */ /* 0x010fc80000000015 */
[----:B------:R-:W-:Y:S02]  /*0120*/  SHF.R.U32.HI R5, RZ, 0x1f, R4 ;  /* 0x0000001fff057819 */ /* 0x000fe40000011604 */
[----:B------:R-:W-:Y:S02]  /*0130*/  LOP3.LUT R13, R12, 0x80, RZ, 0xfc, !PT ;  /* 0x000000800c0d7812 */ /* 0x000fe400078efcff */
[----:B------:R-:W-:Y:S02]  /*0140*/  LEA.HI.SX32 R5, R4, R5, 0x1a ;  /* 0x0000000504057211 */ /* 0x000fe400078fd2ff */
[C---:B------:R-:W-:Y:S02]  /*0150*/  LOP3.LUT R4, R12.reuse, 0x40, RZ, 0xfc, !PT ;  /* 0x000000400c047812 */ /* 0x040fe400078efcff */
[----:B------:R-:W-:Y:S01]  /*0160*/  ISETP.LT.AND P1, PT, R12, 0xc4, !P0 ;  /* 0x000000c40c00780c */ /* 0x000fe20004721270 */
[----:B------:R-:W-:Y:S01]  /*0170*/  IMAD R2, R5, -0x120, R2 ;  /* 0xfffffee005027824 */ /* 0x000fe200078e0202 */
[----:B------:R-:W-:-:S02]  /*0180*/  ISETP.LT.AND P2, PT, R4, 0xc4, !P0 ;  /* 0x000000c40400780c */ /* 0x000fc40004741270 */
[----:B------:R-:W-:Y:S01]  /*0190*/  ISETP.LT.AND P3, PT, R13, 0xc4, !P0 ;  /* 0x000000c40d00780c */ /* 0x000fe20004761270 */
[----:B------:R-:W-:Y:S01]  /*01a0*/  IMAD R23, R5, 0xdc80, R2 ;  /* 0x0000dc8005177824 */ /* 0x000fe200078e0202 */
[----:B------:R-:W-:Y:S02]  /*01b0*/  SHF.R.U32.HI R20, RZ, 0x6, R14 ;  /* 0x00000006ff147819 */ /* 0x000fe4000001160e */
[----:B------:R-:W-:Y:S01]  /*01c0*/  CS2R R4, SRZ ;  /* 0x0000000000047805 */ /* 0x000fe2000001ff00 */
[C---:B------:R-:W-:Y:S01]  /*01d0*/  IMAD R23, R12.reuse, 0x120, R23 ;  /* 0x000001200c177824 */ /* 0x040fe200078e0217 */
[----:B------:R-:W-:-:S03]  /*01e0*/  LOP3.LUT R12, R12, 0xc0, RZ, 0xfc, !PT ;  /* 0x000000c00c0c7812 */ /* 0x000fc600078efcff */
[C---:B------:R-:W-:Y:S01]  /*01f0*/  VIADD R19, R23.reuse, 0x4800 ;  /* 0x0000480017137836 */ /* 0x040fe20000000000 */
[----:B------:R-:W-:Y:S01]  /*0200*/  ISETP.LT.AND P4, PT, R12, 0xc4, !P0 ;  /* 0x000000c40c00780c */ /* 0x000fe20004781270 */
[C---:B------:R-:W-:Y:S01]  /*0210*/  VIADD R25, R23.reuse, 0x9000 ;  /* 0x0000900017197836 */ /* 0x040fe20000000000 */
[----:B------:R-:W-:Y:S01]  /*0220*/  CS2R R12, SRZ ;  /* 0x00000000000c7805 */ /* 0x000fe2000001ff00 */
[C-C-:B--2---:R-:W-:Y:S01]  /*0230*/  IMAD.WIDE R16, R23.reuse, 0x4, R30.reuse ;  /* 0x0000000417107825 */ /* 0x144fe200078e021e */
[----:B------:R-:W-:Y:S02]  /*0240*/  CS2R R14, SRZ ;  /* 0x00000000000e7805 */ /* 0x000fe4000001ff00 */
[----:B------:R-:W-:Y:S01]  /*0250*/  SGXT.U32 R20, R20, 0x2 ;  /* 0x000000021414781a */ /* 0x000fe20000000000 */
[----:B------:R-:W-:Y:S01]  /*0260*/  VIADD R27, R23, 0xd800 ;  /* 0x0000d800171b7836 */ /* 0x000fe20000000000 */
[----:B------:R-:W-:Y:S01]  /*0270*/  LOP3.LUT R0, R0, 0xfc, RZ, 0xc0, !PT ;  /* 0x000000fc00007812 */ /* 0x000fe200078ec0ff */
[--C-:B------:R-:W-:Y:S01]  /*0280*/  IMAD.WIDE R18, R19, 0x4, R30.reuse ;  /* 0x0000000413127825 */ /* 0x100fe200078e021e */
[----:B------:R1:W2:Y:S03]  /*0290*/  @P1 LDG.E.EL.128 R4, desc[UR6][R16.64] ;  /* 0x0000000610041981 */ /* 0x0002a6000c2e1d00 */
[----:B------:R-:W-:Y:S01]  /*02a0*/  IMAD.WIDE R22, R25, 0x4, R30 ;  /* 0x0000000419167825 */ /* 0x000fe200078e021e */
[----:B------:R3:W4:Y:S01]  /*02b0*/  @P2 LDG.E.EL.128 R8, desc[UR6][R18.64] ;  /* 0x0000000612082981 */ /* 0x000722000c2e1d00 */
[----:B------:R-:W-:-:S02]  /*02c0*/  LOP3.LUT R3, R20, R3, RZ, 0xfc, !PT ;  /* 0x0000000314037212 */ /* 0x000fc400078efcff */
[----:B------:R-:W-:Y:S01]  /*02d0*/  PRMT R0, R0, 0x6540, R21 ;  /* 0x0000654000007816 */ /* 0x000fe20000000015 */
[----:B------:R5:W2:Y:S01]  /*02e0*/  @P3 LDG.E.EL.128 R12, desc[UR6][R22.64] ;  /* 0x00000006160c3981 */ /* 0x000aa2000c2e1d00 */
[----:B------:R-:W-:Y:S02]  /*02f0*/  CS2R R20, SRZ ;  /* 0x0000000000147805 */ /* 0x000fe4000001ff00 */
[----:B-1----:R-:W-:Y:S01]  /*0300*/  CS2R R16, SRZ ;  /* 0x0000000000107805 */ /* 0x002fe2000001ff00 */
[----:B------:R-:W-:Y:S02]  /*0310*/  IMAD.WIDE R30, R27, 0x4, R30 ;  /* 0x000000041b1e7825 */ /* 0x000fe400078e021e */
[----:B------:R-:W1:Y:S01]  /*0320*/  LDC.64 R26, c[0x0][0x220] ;  /* 0x00008800ff1a7b82 */ /* 0x000e620000000a00 */
[----:B---3--:R-:W-:Y:S01]  /*0330*/  CS2R R18, SRZ ;  /* 0x0000000000127805 */ /* 0x008fe2000001ff00 */
[----:B-----5:R-:W-:Y:S01]  /*0340*/  IMAD.WIDE R28, R2, 0x4, R28 ;  /* 0x00000004021c7825 */ /* 0x020fe200078e021c */
[----:B0-----:R-:W-:-:S04]  /*0350*/  CS2R R22, SRZ ;  /* 0x0000000000167805 */ /* 0x001fc8000001ff00 */
[----:B------:R-:W3:Y:S04]  /*0360*/  @P4 LDG.E.EL.128 R16, desc[UR6][R30.64] ;  /* 0x000000061e104981 */ /* 0x000ee8000c2e1d00 */
[----:B------:R-:W2:Y:S01]  /*0370*/  @!P0 LDG.E.EL.128 R20, desc[UR6][R28.64] ;  /* 0x000000061c148981 */ /* 0x000ea2000c2e1d00 */
[----:B-1----:R-:W-:-:S04]  /*0380*/  IMAD.WIDE R26, R2, 0x4, R26 ;  /* 0x00000004021a7825 */ /* 0x002fc800078e021a */
[C---:B--2---:R-:W-:Y:S01]  /*0390*/  FADD R4, -R20.reuse, R4 ;  /* 0x0000000414047221 */ /* 0x044fe20000000100 */
[C---:B----4-:R-:W-:Y:S01]  /*03a0*/  FADD R25, -R20.reuse, R8 ;  /* 0x0000000814197221 */ /* 0x050fe20000000100 */
[C---:B------:R-:W-:Y:S01]  /*03b0*/  FADD R12, -R20.reuse, R12 ;  /* 0x0000000c140c7221 */ /* 0x040fe20000000100 */
[----:B---3--:R-:W-:Y:S01]  /*03c0*/  FADD R16, -R20, R16 ;  /* 0x0000001014107221 */ /* 0x008fe20000000100 */
[C---:B------:R-:W-:Y:S01]  /*03d0*/  FADD R5, -R21.reuse, R5 ;  /* 0x0000000515057221 */ /* 0x040fe20000000100 */
[C---:B------:R-:W-:Y:S01]  /*03e0*/  FADD R20, -R21.reuse, R9 ;  /* 0x0000000915147221 */ /* 0x040fe20000000100 */
[C---:B------:R-:W-:Y:S01]  /*03f0*/  FADD R13, -R21.reuse, R13 ;  /* 0x0000000d150d7221 */ /* 0x040fe20000000100 */
[----:B------:R-:W-:Y:S01]  /*0400*/  FADD R17, -R21, R17 ;  /* 0x0000001115117221 */ /* 0x000fe20000000100 */
[C---:B------:R-:W-:Y:S01]  /*0410*/  FADD R6, -R22.reuse, R6 ;  /* 0x0000000616067221 */ /* 0x040fe20000000100 */
[C---:B------:R-:W-:Y:S01]  /*0420*/  FADD R21, -R22.reuse, R10 ;  /* 0x0000000a16157221 */ /* 0x040fe20000000100 */
[C---:B------:R-:W-:Y:S01]  /*0430*/  FADD R14, -R22.reuse, R14 ;  /* 0x0000000e160e7221 */ /* 0x040fe20000000100 */
[----:B------:R-:W-:Y:S01]  /*0440*/  FADD R18, -R22, R18 ;  /* 0x0000001216127221 */ /* 0x000fe20000000100 */
[----:B------:R-:W-:Y:S01]  /*0450*/  FADD R22, -R23, R11 ;  /* 0x0000000b17167221 */ /* 0x000fe20000000100 */
[----:B------:R-:W-:-:S02]  /*0460*/  CS2R R8, SRZ ;  /* 0x0000000000087805 */ /* 0x000fc4000001ff00 */
[----:B------:R-:W-:-:S06]  /*0470*/  CS2R R10, SRZ ;  /* 0x00000000000a7805 */ /* 0x000fcc000001ff00 */
[----:B------:R-:W2:Y:S01]  /*0480*/  @!P0 LDG.E.EL.128 R8, desc[UR6][R26.64] ;  /* 0x000000061a088981 */ /* 0x000ea2000c2e1d00 */
[C---:B------:R-:W-:Y:S01]  /*0490*/  FADD R7, -R23.reuse, R7 ;  /* 0x0000000717077221 */ /* 0x040fe20000000100 */
[C---:B------:R-:W-:Y:S01]  /*04a0*/  FADD R29, -R23.reuse, R15 ;  /* 0x0000000f171d7221 */ /* 0x040fe20000000100 */
[----:B------:R-:W-:Y:S01]  /*04b0*/  FADD R19, -R23, R19 ;  /* 0x0000001317137221 */ /* 0x000fe20000000100 */
[----:B--2---:R-:W-:Y:S01]  /*04c0*/  FADD R8, R8, 0.0010000000474974513054 ;  /* 0x3a83126f08087421 */ /* 0x004fe20000000000 */
[----:B------:R-:W-:-:S03]  /*04d0*/  FADD R23, R9, 0.0010000000474974513054 ;  /* 0x3a83126f09177421 */ /* 0x000fc60000000000 */
[----:B------:R-:W0:Y:S01]  /*04e0*/  MUFU.SQRT R15, R8 ;  /* 0x00000008000f7308 */ /* 0x000e220000002000 */
[----:B------:R-:W-:-:S07]  /*04f0*/  FADD R11, R11, 0.0010000000474974513054 ;  /* 0x3a83126f0b0b7421 */ /* 0x000fce0000000000 */
[----:B------:R-:W1:Y:S01]  /*0500*/  MUFU.SQRT R23, R23 ;  /* 0x0000001700177308 */ /* 0x000e620000002000 */
[----:B------:R-:W-:Y:S01]  /*0510*/  FADD R10, R10, 0.0010000000474974513054 ;  /* 0x3a83126f0a0a7421 */ /* 0x000fe20000000000 */
[----:B0-----:R-:W-:-:S06]  /*0520*/  FSETP.GT.AND P6, PT, R15, 8.50705917302346158658e+37, PT ;  /* 0x7e8000000f00780b */ /* 0x001fcc0003fc4000 */
[----:B------:R-:W0:Y:S01]  /*0530*/  MUFU.SQRT R11, R11 ;  /* 0x0000000b000b7308 */ /* 0x000e220000002000 */
[----:B------:R-:W-:Y:S01]  /*0540*/  FSETP.GEU.AND P1, PT, R15, 1.175494350822287508e-38, PT ;  /* 0x008000000f00780b */ /* 0x000fe20003f2e000 */
[----:B------:R-:W-:-:S06]  /*0550*/  IMAD.MOV.U32 R8, RZ, RZ, 0x3e800000 ;  /* 0x3e800000ff087424 */ /* 0x000fcc00078e00ff */
[----:B------:R-:W2:Y:S01]  /*0560*/  MUFU.SQRT R9, R10 ;  /* 0x0000000a00097308 */ /* 0x000ea20000002000 */
[C---:B-1----:R-:W-:Y:S02]  /*0570*/  FSETP.GT.AND P2, PT, R23.reuse, 8.50705917302346158658e+37, PT ;  /* 0x7e8000001700780b */ /* 0x042fe40003f44000 */
[----:B------:R-:W-:Y:S01]  /*0580*/  FSETP.GEU.AND P3, PT, R23, 1.175494350822287508e-38, PT ;  /* 0x008000001700780b */ /* 0x000fe20003f6e000 */
[----:B------:R-:W-:Y:S01]  /*0590*/  @P6 FMUL R15, R15, 0.25 ;  /* 0x3e8000000f0f6820 */ /* 0x000fe20000400000 */
[----:B------:R-:W-:Y:S02]  /*05a0*/  FSEL R27, R8, 1, P6 ;  /* 0x3f800000081b7808 */ /* 0x000fe40003000000 */
[----:B0-----:R-:W-:Y:S01]  /*05b0*/  FSETP.GT.AND P6, PT, R11, 8.50705917302346158658e+37, PT ;  /* 0x7e8000000b00780b */ /* 0x001fe20003fc4000 */
[----:B------:R-:W-:Y:S02]  /*05c0*/  @!P1 FMUL R15, R15, 16777216 ;  /* 0x4b8000000f0f9820 */ /* 0x000fe40000400000 */
[----:B------:R-:W-:Y:S01]  /*05d0*/  @!P1 FMUL R27, R27, 16777216 ;  /* 0x4b8000001b1b9820 */ /* 0x000fe20000400000 */
[----:B------:R-:W-:-:S03]  /*05e0*/  FSETP.GEU.AND P1, PT, R11, 1.175494350822287508e-38, PT ;  /* 0x008000000b00780b */ /* 0x000fc60003f2e000 */
[----:B------:R-:W-:Y:S01]  /*05f0*/  @P2 FMUL R23, R23, 0.25 ;  /* 0x3e80000017172820 */ /* 0x000fe20000400000 */
[C---:B--2---:R-:W-:Y:S01]  /*0600*/  FSETP.GT.AND P4, PT, R9.reuse, 8.50705917302346158658e+37, PT ;  /* 0x7e8000000900780b */ /* 0x044fe20003f84000 */
[----:B------:R-:W0:Y:S01]  /*0610*/  MUFU.RCP R28, R15 ;  /* 0x0000000f001c7308 */ /* 0x000e220000001000 */
[----:B------:R-:W-:Y:S01]  /*0620*/  FSETP.GEU.AND P5, PT, R9, 1.175494350822287508e-38, PT ;  /* 0x008000000900780b */ /* 0x000fe20003fae000 */
[----:B------:R-:W-:Y:S02]  /*0630*/  @!P3 FMUL R23, R23, 16777216 ;  /* 0x4b8000001717b820 */ /* 0x000fe40000400000 */
[----:B------:R-:W-:-:S04]  /*0640*/  @P6 FMUL R11, R11, 0.25 ;  /* 0x3e8000000b0b6820 */ /* 0x000fc80000400000 */
[----:B------:R-:W1:Y:S01]  /*0650*/  MUFU.RCP R23, R23 ;  /* 0x0000001700177308 */ /* 0x000e620000001000 */
[----:B------:R-:W-:-:S03]  /*0660*/  @!P1 FMUL R11, R11, 16777216 ;  /* 0x4b8000000b0b9820 */ /* 0x000fc60000400000 */
[----:B------:R-:W-:Y:S01]  /*0670*/  @P4 FMUL R9, R9, 0.25 ;  /* 0x3e80000009094820 */ /* 0x000fe20000400000 */
[----:B------:R-:W-:-:S03]  /*0680*/  FSEL R10, R8, 1, P2 ;  /* 0x3f800000080a7808 */ /* 0x000fc60001000000 */
[----:B------:R-:W-:Y:S01]  /*0690*/  @!P5 FMUL R9, R9, 16777216 ;  /* 0x4b8000000909d820 */ /* 0x000fe20000400000 */
[----:B0-----:R-:W-:Y:S01]  /*06a0*/  FMUL R28, R28, R27 ;  /* 0x0000001b1c1c7220 */ /* 0x001fe20000400000 */
[----:B------:R-:W-:Y:S01]  /*06b0*/  @!P3 FMUL R10, R10, 16777216 ;  /* 0x4b8000000a0ab820 */ /* 0x000fe20000400000 */
[----:B------:R-:W0:Y:S01]  /*06c0*/  LDC.64 R26, c[0x0][0x228] ;  /* 0x00008a00ff1a7b82 */ /* 0x000e220000000a00 */
[----:B------:R-:W2:Y:S02]  /*06d0*/  MUFU.RCP R11, R11 ;  /* 0x0000000b000b7308 */ /* 0x000ea40000001000 */
[----:B-1----:R-:W-:Y:S01]  /*06e0*/  FMUL R15, R23, R10 ;  /* 0x0000000a170f7220 */ /* 0x002fe20000400000 */
[----:B------:R-:W-:-:S05]  /*06f0*/  FSEL R10, R8, 1, P4 ;  /* 0x3f800000080a7808 */ /* 0x000fca0002000000 */
[----:B------:R-:W1:Y:S01]  /*0700*/  MUFU.RCP R9, R9 ;  /* 0x0000000900097308 */ /* 0x000e620000001000 */
[----:B------:R-:W-:Y:S01]  /*0710*/  FSEL R8, R8, 1, P6 ;  /* 0x3f80000008087808 */ /* 0x000fe20003000000 */
[----:B------:R-:W-:-:S04]  /*0720*/  @!P5 FMUL R10, R10, 16777216 ;  /* 0x4b8000000a0ad820 */ /* 0x000fc80000400000 */
[----:B------:R-:W-:-:S04]  /*0730*/  @!P1 FMUL R8, R8, 16777216 ;  /* 0x4b80000008089820 */ /* 0x000fc80000400000 */
[----:B--2---:R-:W-:Y:S01]  /*0740*/  FMUL R30, R11, R8 ;  /* 0x000000080b1e7220 */ /* 0x004fe20000400000 */
[C---:B------:R-:W-:Y:S01]  /*0750*/  FMUL R16, R28.reuse, R16 ;  /* 0x000000101c107220 */ /* 0x040fe20000400000 */
[----:B------:R-:W-:Y:S01]  /*0760*/  FMUL R25, R28, R25 ;  /* 0x000000191c197220 */ /* 0x000fe20000400000 */
[----:B-1----:R-:W-:Y:S01]  /*0770*/  FMUL R23, R9, R10 ;  /* 0x0000000a09177220 */ /* 0x002fe20000400000 */
[C---:B------:R-:W-:Y:S01]  /*0780*/  FMUL R9, R30.reuse, R19 ;  /* 0x000000131e097220 */ /* 0x040fe20000400000 */
[C---:B------:R-:W-:Y:S01]  /*0790*/  FMUL R10, R30.reuse, R29 ;  /* 0x0000001d1e0a7220 */ /* 0x040fe20000400000 */
[C---:B------:R-:W-:Y:S01]  /*07a0*/  FMUL R8, R30.reuse, R22 ;  /* 0x000000161e087220 */ /* 0x040fe20000400000 */
[----:B------:R-:W-:Y:S01]  /*07b0*/  FMUL R11, R30, R7 ;  /* 0x000000071e0b7220 */ /* 0x000fe20000400000 */
[C---:B------:R-:W-:Y:S01]  /*07c0*/  FMUL R30, R28.reuse, R12 ;  /* 0x0000000c1c1e7220 */ /* 0x040fe20000400000 */
[----:B------:R-:W-:Y:S01]  /*07d0*/  FMUL R22, R23, R6 ;  /* 0x0000000617167220 */ /* 0x000fe20000400000 */
[----:B------:R-:W-:Y:S01]  /*07e0*/  FMUL R29, R15, R5 ;  /* 0x000000050f1d7220 */ /* 0x000fe20000400000 */
[----:B------:R-:W-:Y:S01]  /*07f0*/  FMUL R28, R28, R4 ;  /* 0x000000041c1c7220 */ /* 0x000fe20000400000 */
[----:B------:R-:W-:-:S02]  /*0800*/  CS2R R4, SRZ ;  /* 0x0000000000047805 */ /* 0x000fc4000001ff00 */
[----:B------:R-:W-:Y:S01]  /*0810*/  CS2R R6, SRZ ;  /* 0x0000000000067805 */ /* 0x000fe2000001ff00 */
[----:B0-----:R-:W-:-:S05]  /*0820*/  IMAD.WIDE R26, R2, 0x4, R26 ;  /* 0x00000004021a7825 */ /* 0x001fca00078e021a */
[----:B------:R0:W2:Y:S02]  /*0830*/  @!P0 LDG.E.EL.128 R4, desc[UR6][R26.64] ;  /* 0x000000061a048981 */ /* 0x0000a4000c2e1d00 */
[----:B0-----:R-:W0:Y:S01]  /*0840*/  LDC.64 R26, c[0x0][0x230] ;  /* 0x00008c00ff1a7b82 */ /* 0x001e220000000a00 */
[C---:B------:R-:W-:Y:S01]  /*0850*/  FMUL R18, R23.reuse, R18 ;  /* 0x0000001217127220 */ /* 0x040fe20000400000 */
[C---:B------:R-:W-:Y:S01]  /*0860*/  FMUL R19, R23.reuse, R14 ;  /* 0x0000000e17137220 */ /* 0x040fe20000400000 */
[----:B------:R-:W-:Y:S01]  /*0870*/  FMUL R21, R23, R21 ;  /* 0x0000001517157220 */ /* 0x000fe20000400000 */
[C---:B------:R-:W-:Y:S01]  /*0880*/  FMUL R17, R15.reuse, R17 ;  /* 0x000000110f117220 */ /* 0x040fe20000400000 */
[C---:B------:R-:W-:Y:S01]  /*0890*/  FMUL R23, R15.reuse, R13 ;  /* 0x0000000d0f177220 */ /* 0x040fe20000400000 */
[----:B------:R-:W-:Y:S01]  /*08a0*/  FMUL R20, R15, R20 ;  /* 0x000000140f147220 */ /* 0x000fe20000400000 */
[----:B------:R-:W-:Y:S02]  /*08b0*/  CS2R R12, SRZ ;  /* 0x00000000000c7805 */ /* 0x000fe4000001ff00 */
[----:B------:R-:W-:Y:S01]  /*08c0*/  CS2R R14, SRZ ;  /* 0x00000000000e7805 */ /* 0x000fe2000001ff00 */
[----:B0-----:R-:W-:-:S05]  /*08d0*/  IMAD.WIDE R26, R2, 0x4, R26 ;  /* 0x00000004021a7825 */ /* 0x001fca00078e021a */
[----:B------:R-:W2:Y:S01]  /*08e0*/  @!P0 LDG.E.EL.128 R12, desc[UR6][R26.64] ;  /* 0x000000061a0c8981 */ /* 0x000ea2000c2e1d00 */
[----:B------:R-:W0:Y:S01]  /*08f0*/  S2R R2, SR_TID.X ;  /* 0x0000000000027919 */ /* 0x000e220000002100 */
[----:B------:R-:W1:Y:S01]  /*0900*/  S2UR UR5, SR_CgaCtaId ;  /* 0x00000000000579c3 */ /* 0x000e620000008800 */
[----:B------:R-:W-:Y:S02]  /*0910*/  UMOV UR4, 0x400 ;  /* 0x0000040000047882 */ /* 0x000fe40000000000 */
[----:B-1----:R-:W-:Y:S01]  /*0920*/  UPRMT UR4, UR5, 0x654, UR4 ;  /* 0x0000065405047896 */ /* 0x002fe20008000004 */
[-CC-:B--2---:R-:W-:Y:S01]  /*0930*/  FFMA R29, R29, R5.reuse, R13.reuse ;  /* 0x000000051d1d7223 */ /* 0x184fe2000000000d */
[-CC-:B------:R-:W-:Y:S01]  /*0940*/  FFMA R20, R20, R5.reuse, R13.reuse ;  /* 0x0000000514147223 */ /* 0x180fe2000000000d */
[-CC-:B------:R-:W-:Y:S01]  /*0950*/  FFMA R23, R23, R5.reuse, R13.reuse ;  /* 0x0000000517177223 */ /* 0x180fe2000000000d */
[----:B------:R-:W-:Y:S01]  /*0960*/  FFMA R17, R17, R5, R13 ;  /* 0x0000000511117223 */ /* 0x000fe2000000000d */
[----:B0-----:R-:W-:-:S02]  /*0970*/  IMAD.SHL.U32 R5, R2, 0x400, RZ ;  /* 0x0000040002057824 */ /* 0x001fc400078e00ff */
[-CC-:B------:R-:W-:Y:S01]  /*0980*/  FFMA R28, R28, R4.reuse, R12.reuse ;  /* 0x000000041c1c7223 */ /* 0x180fe2000000000c */
[-CC-:B------:R-:W-:Y:S02]  /*0990*/  FFMA R25, R25, R4.reuse, R12.reuse ;  /* 0x0000000419197223 */ /* 0x180fe4000000000c */
[----:B------:R-:W-:Y:S01]  /*09a0*/  LOP3.LUT R5, R5, 0xc00, RZ, 0xc0, !PT ;  /* 0x00000c0005057812 */ /* 0x000fe200078ec0ff */
[-CC-:B------:R-:W-:Y:S01]  /*09b0*/  FFMA R30, R30, R4.reuse, R12.reuse ;  /* 0x000000041e1e7223 */ /* 0x180fe2000000000c */
[----:B------:R-:W-:Y:S02]  /*09c0*/  FFMA R16, R16, R4, R12 ;  /* 0x0000000410107223 */ /* 0x000fe4000000000c */
[C---:B------:R-:W-:Y:S01]  /*09d0*/  LOP3.LUT R4, R5.reuse, 0x100, RZ, 0xfc, !PT ;  /* 0x0000010005047812 */ /* 0x040fe200078efcff */
[-CC-:B------:R-:W-:Y:S01]  /*09e0*/  FFMA R22, R22, R6.reuse, R14.reuse ;  /* 0x0000000616167223 */ /* 0x180fe2000000000e */
[----:B------:R-:W-:Y:S01]  /*09f0*/  LOP3.LUT R12, R5, 0x200, RZ, 0xfc, !PT ;  /* 0x00000200050c7812 */ /* 0x000fe200078efcff */
[-CC-:B------:R-:W-:Y:S01]  /*0a00*/  FFMA R21, R21, R6.reuse, R14.reuse ;  /* 0x0000000615157223 */ /* 0x180fe2000000000e */
[-CC-:B------:R-:W-:Y:S01]  /*0a10*/  FFMA R19, R19, R6.reuse, R14.reuse ;  /* 0x0000000613137223 */ /* 0x180fe2000000000e */
[----:B------:R-:W-:Y:S01]  /*0a20*/  FFMA R18, R18, R6, R14 ;  /* 0x0000000612127223 */ /* 0x000fe2000000000e */
[-CC-:B------:R-:W-:Y:S01]  /*0a30*/  FFMA R11, R11, R7.reuse, R15.reuse ;  /* 0x000000070b0b7223 */ /* 0x180fe2000000000f */
[-CC-:B------:R-:W-:Y:S01]  /*0a40*/  FFMA R8, R8, R7.reuse, R15.reuse ;  /* 0x0000000708087223 */ /* 0x180fe2000000000f */
[-CC-:B------:R-:W-:Y:S01]  /*0a50*/  FFMA R10, R10, R7.reuse, R15.reuse ;  /* 0x000000070a0a7223 */ /* 0x180fe2000000000f */
[----:B------:R-:W-:Y:S01]  /*0a60*/  FFMA R9, R9, R7, R15 ;  /* 0x0000000709097223 */ /* 0x000fe2000000000f */
[----:B------:R-:W-:-:S02]  /*0a70*/  LOP3.LUT R7, R5, R24, RZ, 0xfc, !PT ;  /* 0x0000001805077212 */ /* 0x000fc400078efcff */
[C---:B------:R-:W-:Y:S02]  /*0a80*/  LEA.HI R6, R5.reuse, UR4, RZ, 0x1a ;  /* 0x0000000405067c11 */ /* 0x040fe4000f8fd0ff */
[----:B------:R-:W-:Y:S02]  /*0a90*/  LOP3.LUT R5, R5, 0x300, RZ, 0xfc, !PT ;  /* 0x0000030005057812 */ /* 0x000fe400078efcff */
[----:B------:R-:W-:Y:S02]  /*0aa0*/  LEA.HI R4, R4, UR4, RZ, 0x1a ;  /* 0x0000000404047c11 */ /* 0x000fe4000f8fd0ff */
[----:B------:R-:W-:Y:S02]  /*0ab0*/  LEA.HI R12, R12, UR4, RZ, 0x1a ;  /* 0x000000040c0c7c11 */ /* 0x000fe4000f8fd0ff */
[----:B------:R-:W-:Y:S02]  /*0ac0*/  FSETP.GEU.AND P0, PT, R29, RZ, PT ;  /* 0x000000ff1d00720b */ /* 0x000fe40003f0e000 */
[----:B------:R-:W-:Y:S01]  /*0ad0*/  LEA.HI R14, R5, UR4, RZ, 0x1a ;  /* 0x00000004050e7c11 */ /* 0x000fe2000f8fd0ff */
[C---:B------:R-:W-:Y:S01]  /*0ae0*/  IMAD R5, R7.reuse, 0x4, R4 ;  /* 0x0000000407057824 */ /* 0x040fe200078e0204 */
[----:B------:R-:W-:Y:S01]  /*0af0*/  FSETP.GEU.AND P1, PT, R22, RZ, PT ;  /* 0x000000ff1600720b */ /* 0x000fe20003f2e000 */
[----:B------:R-:W-:Y:S01]  /*0b00*/  IMAD R4, R7, 0x4, R12 ;  /* 0x0000000407047824 */ /* 0x000fe200078e020c */
[----:B------:R-:W-:-:S02]  /*0b10*/  FSEL R12, R29, RZ, P0 ;  /* 0x000000ff1d0c7208 */ /* 0x000fc40000000000 */
[----:B------:R-:W-:Y:S01]  /*0b20*/  FSETP.GEU.AND P0, PT, R11, RZ, PT ;  /* 0x000000ff0b00720b */ /* 0x000fe20003f0e000 */
[C---:B------:R-:W-:Y:S01]  /*0b30*/  IMAD R6, R7.reuse, 0x4, R6 ;  /* 0x0000000407067824 */ /* 0x040fe200078e0206 */
[----:B------:R-:W-:Y:S01]  /*0b40*/  FSEL R15, R22, RZ, P1 ;  /* 0x000000ff160f7208 */ /* 0x000fe20000800000 */
[----:B------:R-:W-:Y:S01]  /*0b50*/  IMAD R7, R7, 0x4, R14 ;  /* 0x0000000407077824 */ /* 0x000fe200078e020e */
[----:B------:R-:W-:Y:S02]  /*0b60*/  FSETP.GEU.AND P1, PT, R25, RZ, PT ;  /* 0x000000ff1900720b */ /* 0x000fe40003f2e000 */
[----:B------:R-:W-:Y:S02]  /*0b70*/  FSEL R14, R11, RZ, P0 ;  /* 0x000000ff0b0e7208 */ /* 0x000fe40000000000 */
[----:B------:R-:W-:Y:S02]  /*0b80*/  FSETP.GEU.AND P0, PT, R21, RZ, PT ;  /* 0x000000ff1500720b */ /* 0x000fe40003f0e000 */
[----:B------:R-:W-:-:S02]  /*0b90*/  FSETP.GEU.AND P2, PT, R28, RZ, PT ;  /* 0x000000ff1c00720b */ /* 0x000fc40003f4e000 */
[----:B------:R-:W-:Y:S02]  /*0ba0*/  FSEL R25, R25, RZ, P1 ;  /* 0x000000ff19197208 */ /* 0x000fe40000800000 */
[----:B------:R-:W-:Y:S02]  /*0bb0*/  FSETP.GEU.AND P1, PT, R8, RZ, PT ;  /* 0x000000ff0800720b */ /* 0x000fe40003f2e000 */
[----:B------:R-:W-:Y:S02]  /*0bc0*/  FSEL R21, R21, RZ, P0 ;  /* 0x000000ff15157208 */ /* 0x000fe40000000000 */
[----:B------:R-:W-:Y:S02]  /*0bd0*/  FSETP.GEU.AND P0, PT, R30, RZ, PT ;  /* 0x000000ff1e00720b */ /* 0x000fe40003f0e000 */
[----:B------:R-:W-:Y:S02]  /*0be0*/  FSEL R13, R28, RZ, P2 ;  /* 0x000000ff1c0d7208 */ /* 0x000fe40001000000 */
[----:B------:R-:W-:-:S02]  /*0bf0*/  FSETP.GEU.AND P2, PT, R20, RZ, PT ;  /* 0x000000ff1400720b */ /* 0x000fc40003f4e000 */
[----:B------:R-:W-:Y:S02]  /*0c00*/  FSEL R8, R8, RZ, P1 ;  /* 0x000000ff08087208 */ /* 0x000fe40000800000 */
[----:B------:R-:W-:Y:S02]  /*0c10*/  FSETP.GEU.AND P1, PT, R23, RZ, PT ;  /* 0x000000ff1700720b */ /* 0x000fe40003f2e000 */
[----:B------:R-:W-:Y:S01]  /*0c20*/  FSEL R11, R30, RZ, P0 ;  /* 0x000000ff1e0b7208 */ /* 0x000fe20000000000 */
[----:B------:R-:W-:Y:S01]  /*0c30*/  STS [R6], R13 ;  /* 0x0000000d06007388 */ /* 0x000fe20000000800 */
[----:B------:R-:W-:Y:S02]  /*0c40*/  FSETP.GEU.AND P0, PT, R10, RZ, PT ;  /* 0x000000ff0a00720b */ /* 0x000fe40003f0e000 */
[----:B------:R-:W-:Y:S01]  /*0c50*/  FSEL R20, R20, RZ, P2 ;  /* 0x000000ff14147208 */ /* 0x000fe20001000000 */
[----:B------:R0:W-:Y:S01]  /*0c60*/  STS [R5+0x400], R12 ;  /* 0x0004000c05007388 */ /* 0x0001e20000000800 */
[----:B------:R-:W-:-:S03]  /*0c70*/  FSEL R10, R10, RZ, P0 ;  /* 0x000000ff0a0a7208 */ /* 0x000fc60000000000 */
[----:B------:R-:W-:Y:S01]  /*0c80*/  STS [R4+0x800], R15 ;  /* 0x0008000f04007388 */ /* 0x000fe20000000800 */
[----:B------:R-:W-:Y:S02]  /*0c90*/  FSETP.GEU.AND P2, PT, R19, RZ, PT ;  /* 0x000000ff1300720b */ /* 0x000fe40003f4e000 */
[----:B------:R-:W-:Y:S01]  /*0ca0*/  FSETP.GEU.AND P0, PT, R17, RZ, PT ;  /* 0x000000ff1100720b */ /* 0x000fe20003f0e000 */
[----:B------:R1:W-:Y:S01]  /*0cb0*/  STS [R7+0xc00], R14 ;  /* 0x000c000e07007388 */ /* 0x0003e20000000800 */
[----:B0-----:R-:W-:Y:S02]  /*0cc0*/  FSEL R12, R23, RZ, P1 ;  /* 0x000000ff170c7208 */ /* 0x001fe40000800000 */
[----:B------:R-:W-:Y:S01]  /*0cd0*/  FSETP.GEU.AND P1, PT, R16, RZ, PT ;  /* 0x000000ff1000720b */ /* 0x000fe20003f2e000 */
[----:B------:R-:W-:Y:S01]  /*0ce0*/  STS [R6+0x100], R25 ;  /* 0x0001001906007388 */ /* 0x000fe20000000800 */
[----:B------:R-:W-:-:S03]  /*0cf0*/  FSEL R19, R19, RZ, P2 ;  /* 0x000000ff13137208 */ /* 0x000fc60001000000 */
[----:B------:R-:W-:Y:S01]  /*0d00*/  STS [R5+0x500], R20 ;  /* 0x0005001405007388 */ /* 0x000fe20000000800 */
[----:B------:R-:W-:-:S03]  /*0d10*/  FSEL R13, R16, RZ, P1 ;  /* 0x000000ff100d7208 */ /* 0x000fc60000800000 */
[----:B------:R-:W-:Y:S01]  /*0d20*/  STS [R4+0x900], R21 ;  /* 0x0009001504007388 */ /* 0x000fe20000000800 */
[----:B------:R-:W-:-:S03]  /*0d30*/  FSETP.GEU.AND P1, PT, R18, RZ, PT ;  /* 0x000000ff1200720b */ /* 0x000fc60003f2e000 */
[----:B------:R0:W-:Y:S01]  /*0d40*/  STS [R7+0xd00], R8 ;  /* 0x000d000807007388 */ /* 0x0001e20000000800 */
[----:B-1----:R-:W-:-:S03]  /*0d50*/  IMAD.SHL.U32 R14, R2, 0x4, RZ ;  /* 0x00000004020e7824 */ /* 0x002fc600078e00ff */
[----:B------:R1:W-:Y:S01]  /*0d60*/  STS [R6+0x200], R11 ;  /* 0x0002000b06007388 */ /* 0x0003e20000000800 */
[----:B0-----:R-:W-:Y:S02]  /*0d70*/  FSEL R8, R17, RZ, P0 ;  /* 0x000000ff11087208 */ /* 0x001fe40000000000 */
[----:B------:R-:W-:Y:S01]  /*0d80*/  FSETP.GEU.AND P0, PT, R9, RZ, PT ;  /* 0x000000ff0900720b */ /* 0x000fe20003f0e000 */
[----:B------:R0:W-:Y:S01]  /*0d90*/  STS [R5+0x600], R12 ;  /* 0x0006000c05007388 */ /* 0x0001e20000000800 */
[----:B-1----:R-:W-:-:S03]  /*0da0*/  FSEL R11, R18, RZ, P1 ;  /* 0x000000ff120b7208 */ /* 0x002fc60000800000 */
[----:B------:R-:W-:Y:S04]  /*0db0*/  STS [R4+0xa00], R19 ;  /* 0x000a001304007388 */ /* 0x000fe80000000800 */
[----:B------:R1:W-:Y:S01]  /*0dc0*/  STS [R7+0xe00], R10 ;  /* 0x000e000a07007388 */ /* 0x0003e20000000800 */
[----:B0-----:R-:W-:-:S03]  /*0dd0*/  FSEL R12, R9, RZ, P0 ;  /* 0x000000ff090c7208 */ /* 0x001fc60000000000 */
[----:B------:R0:W-:Y:S01]  /*0de0*/  STS [R6+0x300], R13 ;  /* 0x0003000d06007388 */ /* 0x0001e20000000800 */
[----:B------:R-:W-:-:S03]  /*0df0*/  LOP3.LUT R2, R14, 0x3fc, RZ, 0xc0, !PT ;  /* 0x000003fc0e027812 */ /* 0x000fc600078ec0ff */
[----:B------:R2:W-:Y:S04]  /*0e00*/  STS [R5+0x700], R8 ;  /* 0x0007000805007388 */ /* 0x0005e80000000800 */
[----:B------:R3:W-:Y:S04]  /*0e10*/  STS [R4+0xb00], R11 ;  /* 0x000b000b04007388 */ /* 0x0007e80000000800 */
[----:B------:R-:W-:Y:S01]  /*0e20*/  STS [R7+0xf00], R12 ;  /* 0x000f000c07007388 */ /* 0x000fe20000000800 */
[C---:B-1----:R-:W-:Y:S02]  /*0e30*/  LOP3.LUT R10, R2.reuse, 0x400, RZ, 0xfc, !PT ;  /* 0x00000400020a7812 */ /* 0x042fe400078efcff */
[----:B0-----:R-:W-:-:S02]  /*0e40*/  LOP3.LUT R13, R2, 0x800, RZ, 0xfc, !PT ;  /* 0x00000800020d7812 */ /* 0x001fc400078efcff */
[----:B------:R-:W-:Y:S02]  /*0e50*/  SHF.R.U32.HI R15, RZ, 0x8, R14 ;  /* 0x00000008ff0f7819 */ /* 0x000fe4000001160e */
[----:B------:R-:W-:Y:S02]  /*0e60*/  SHF.R.U32.HI R10, RZ, 0x6, R10 ;  /* 0x00000006ff0a7819 */ /* 0x000fe4000001160a */
[----:B------:R-:W-:Y:S02]  /*0e70*/  SHF.R.U32.HI R13, RZ, 0x6, R13 ;  /* 0x00000006ff0d7819 */ /* 0x000fe4000001160d */
[----:B------:R-:W-:Y:S02]  /*0e80*/  SGXT.U32 R9, R15, 0x2 ;  /* 0x000000020f09781a */ /* 0x000fe40000000000 */
[----:B------:R-:W-:Y:S02]  /*0e90*/  LOP3.LUT R10, R10, 0x1c, RZ, 0xc0, !PT ;  /* 0x0000001c0a0a7812 */ /* 0x000fe400078ec0ff */
[----:B------:R-:W-:-:S02]  /*0ea0*/  LOP3.LUT R13, R13, 0x2c, RZ, 0xc0, !PT ;  /* 0x0000002c0d0d7812 */ /* 0x000fc400078ec0ff */
[----:B------:R-:W-:Y:S02]  /*0eb0*/  LOP3.LUT R6, R9, 0x3fc, R14, 0xf8, !PT ;  /* 0x000003fc09067812 */ /* 0x000fe400078ef80e */
[----:B------:R-:W-:Y:S01]  /*0ec0*/  LEA R9, R9, UR4, 0x2 ;  /* 0x0000000409097c11 */ /* 0x000fe2000f8e10ff */
[----:B--2---:R-:W-:Y:S01]  /*0ed0*/  VIADD R5, R10, UR4 ;  /* 0x000000040a057c36 */ /* 0x004fe20008000000 */
[----:B---3--:R-:W-:Y:S01]  /*0ee0*/  LEA R4, R6, UR4, 0x2 ;  /* 0x0000000406047c11 */ /* 0x008fe2000f8e10ff */
[----:B------:R-:W-:Y:S01]  /*0ef0*/  BAR.SYNC.DEFER_BLOCKING 0x0 ;  /* 0x0000000000007b1d */ /* 0x000fe20000010000 */
[----:B------:R-:W-:Y:S02]  /*0f00*/  VIADD R13, R13, UR4 ;  /* 0x000000040d0d7c36 */ /* 0x000fe40008000000 */
[C---:B------:R-:W-:Y:S02]  /*0f10*/  IMAD R20, R2.reuse, 0x4, R9 ;  /* 0x0000000402147824 */ /* 0x040fe400078e0209 */
[----:B------:R-:W-:-:S02]  /*0f20*/  IMAD R21, R2, 0x4, R5 ;  /* 0x0000000402157824 */ /* 0x000fc400078e0205 */
[----:B------:R-:W-:Y:S02]  /*0f30*/  IMAD R26, R2, 0x4, R13 ;  /* 0x00000004021a7824 */ /* 0x000fe400078e020d */
[C---:B------:R-:W-:Y:S01]  /*0f40*/  IMAD.HI R16, R3.reuse, 0x38e38e39, RZ ;  /* 0x38e38e3903107827 */ /* 0x040fe200078e02ff */
[C---:B------:R-:W-:Y:S02]  /*0f50*/  LOP3.LUT R19, R3.reuse, 0x8, RZ, 0xfc, !PT ;  /* 0x0000000803137812 */ /* 0x040fe400078efcff */
[----:B------:R-:W-:Y:S02]  /*0f60*/  LOP3.LUT R18, R3, 0x4, RZ, 0xfc, !PT ;  /* 0x0000000403127812 */ /* 0x000fe400078efcff */
[----:B------:R-:W-:Y:S01]  /*0f70*/  SHF.R.U32.HI R17, RZ, 0x1f, R16 ;  /* 0x0000001fff117819 */ /* 0x000fe20000011610 */
[----:B------:R-:W-:Y:S04]  /*0f80*/  LDS R4, [R4] ;  /* 0x0000000004047984 */ /* 0x000fe80000000800 */
[----:B------:R-:W-:Y:S04]  /*0f90*/  LDS R5, [R20+0x4] ;  /* 0x0000040014057984 */ /* 0x000fe80000000800 */
[----:B------:R-:W-:Y:S04]  /*0fa0*/  LDS R6, [R20+0x8] ;  /* 0x0000080014067984 */ /* 0x000fe80000000800 */
[----:B------:R0:W1:Y:S04]  /*0fb0*/  LDS R7, [R20+0xc] ;  /* 0x00000c0014077984 */ /* 0x0000680000000800 */
[----:B------:R-:W-:Y:S04]  /*0fc0*/  LDS R8, [R21+0x1000] ;  /* 0x0010000015087984 */ /* 0x000fe80000000800 */
[----:B------:R-:W-:Y:S04]  /*0fd0*/  LDS R9, [R21+0x1004] ;  /* 0x0010040015097984 */ /* 0x000fe80000000800 */
[----:B------:R-:W-:Y:S04]  /*0fe0*/  LDS R10, [R21+0x1008] ;  /* 0x00100800150a7984 */ /* 0x000fe80000000800 */
[----:B------:R2:W3:Y:S04]  /*0ff0*/  LDS R11, [R21+0x100c] ;  /* 0x00100c00150b7984 */ /* 0x0004e80000000800 */
[----:B------:R-:W-:Y:S04]  /*1000*/  LDS R12, [R26+0x2000] ;  /* 0x002000001a0c7984 */ /* 0x000fe80000000800 */
[----:B------:R-:W-:Y:S04]  /*1010*/  LDS R13, [R26+0x2004] ;  /* 0x002004001a0d7984 */ /* 0x000fe80000000800 */
[----:B------:R-:W-:Y:S04]  /*1020*/  LDS R14, [R26+0x2008] ;  /* 0x002008001a0e7984 */ /* 0x000fe80000000800 */
[----:B------:R-:W4:Y:S01]  /*1030*/  LDS R15, [R26+0x200c] ;  /* 0x00200c001a0f7984 */ /* 0x000f220000000800 */
[----:B0-----:R-:W-:Y:S01]  /*1040*/  IMAD.HI R20, R19, 0x38e38e39, RZ ;  /* 0x38e38e3913147827 */ /* 0x001fe200078e02ff */
[----:B------:R-:W-:-:S02]  /*1050*/  LEA.HI.SX32 R24, R16, R17, 0x1a ;  /* 0x0000001110187211 */ /* 0x000fc400078fd2ff */
[----:B------:R-:W0:Y:S01]  /*1060*/  LDC.64 R16, c[0x0][0x238] ;  /* 0x00008e00ff107b82 */ /* 0x000e220000000a00 */
[----:B------:R-:W-:Y:S01]  /*1070*/  IMAD.HI R22, R18, 0x38e38e39, RZ ;  /* 0x38e38e3912167827 */ /* 0x000fe200078e02ff */
[----:B--2---:R-:W-:-:S03]  /*1080*/  SHF.R.U32.HI R21, RZ, 0x1f, R20 ;  /* 0x0000001fff157819 */ /* 0x004fc60000011614 */
[----:B------:R-:W-:Y:S01]  /*1090*/  IMAD R25, R24, -0x120, R3 ;  /* 0xfffffee018197824 */ /* 0x000fe200078e0203 */
[----:B------:R-:W-:Y:S02]  /*10a0*/  SHF.R.U32.HI R23, RZ, 0x1f, R22 ;  /* 0x0000001fff177819 */ /* 0x000fe40000011616 */
[----:B------:R-:W-:Y:S01]  /*10b0*/  LEA.HI.SX32 R20, R20, R21, 0x1a ;  /* 0x0000001514147211 */ /* 0x000fe200078fd2ff */
[----:B------:R-:W-:Y:S01]  /*10c0*/  IMAD R25, R25, 0xc4, R0 ;  /* 0x000000c419197824 */ /* 0x000fe200078e0200 */
[----:B------:R-:W-:Y:S02]  /*10d0*/  LEA.HI.SX32 R21, R22, R23, 0x1a ;  /* 0x0000001716157211 */ /* 0x000fe400078fd2ff */
[----:B------:R-:W-:Y:S01]  /*10e0*/  ISETP.GE.AND P0, PT, R0, 0xc4, PT ;  /* 0x000000c40000780c */ /* 0x000fe20003f06270 */
[----:B------:R-:W-:Y:S01]  /*10f0*/  IMAD R23, R24, 0x63880, R25 ;  /* 0x0006388018177824 */ /* 0x000fe200078e0219 */
[----:B------:R-:W-:Y:S01]  /*1100*/  LOP3.LUT R22, R2, 0xc00, RZ, 0xfc, !PT ;  /* 0x00000c0002167812 */ /* 0x000fe200078efcff */
[----:B------:R-:W-:Y:S01]  /*1110*/  IMAD R25, R21, -0x120, R18 ;  /* 0xfffffee015197824 */ /* 0x000fe200078e0212 */
[----:B------:R-:W-:Y:S01]  /*1120*/  ISETP.LT.AND P1, PT, R19, 0x480, !P0 ;  /* 0x000004801300780c */ /* 0x000fe20004721270 */
[----:B------:R-:W-:Y:S01]  /*1130*/  IMAD R19, R20, -0x120, R19 ;  /* 0xfffffee014137824 */ /* 0x000fe200078e0213 */
[----:B------:R-:W-:-:S02]  /*1140*/  ISETP.LT.AND P3, PT, R3, 0x480, !P0 ;  /* 0x000004800300780c */ /* 0x000fc40004761270 */
[----:B------:R-:W-:Y:S02]  /*1150*/  LOP3.LUT R3, R3, 0xc, RZ, 0xfc, !PT ;  /* 0x0000000c03037812 */ /* 0x000fe400078efcff */
[----:B------:R-:W-:Y:S01]  /*1160*/  ISETP.LT.AND P2, PT, R18, 0x480, !P0 ;  /* 0x000004801200780c */ /* 0x000fe20004741270 */
[----:B------:R-:W-:Y:S01]  /*1170*/  IMAD R18, R25, 0xc4, R0 ;  /* 0x000000c419127824 */ /* 0x000fe200078e0200 */
[----:B------:R-:W-:Y:S01]  /*1180*/  SHF.R.U32.HI R22, RZ, 0x6, R22 ;  /* 0x00000006ff167819 */ /* 0x000fe20000011616 */
[----:B------:R-:W-:Y:S01]  /*1190*/  IMAD R19, R19, 0xc4, R0 ;  /* 0x000000c413137824 */ /* 0x000fe200078e0200 */
[----:B------:R-:W-:Y:S01]  /*11a0*/  ISETP.LT.AND P0, PT, R3, 0x480, !P0 ;  /* 0x000004800300780c */ /* 0x000fe20004701270 */
[----:B------:R-:W-:Y:S01]  /*11b0*/  IMAD R21, R21, 0x63880, R18 ;  /* 0x0006388015157824 */ /* 0x000fe200078e0212 */
[----:B------:R-:W-:Y:S01]  /*11c0*/  LOP3.LUT R22, R22, 0x3c, RZ, 0xc0, !PT ;  /* 0x0000003c16167812 */ /* 0x000fe200078ec0ff */
[----:B------:R-:W-:Y:S02]  /*11d0*/  IMAD R25, R20, 0x63880, R19 ;  /* 0x0006388014197824 */ /* 0x000fe400078e0213 */
[----:B0-----:R-:W-:-:S04]  /*11e0*/  IMAD.WIDE R18, R23, 0x4, R16 ;  /* 0x0000000417127825 */ /* 0x001fc800078e0210 */
[----:B------:R-:W-:Y:S02]  /*11f0*/  VIADD R27, R22, UR4 ;  /* 0x00000004161b7c36 */ /* 0x000fe40008000000 */
[--C-:B------:R-:W-:Y:S01]  /*1200*/  IMAD.WIDE R20, R21, 0x4, R16.reuse ;  /* 0x0000000415147825 */ /* 0x100fe200078e0210 */
[----:B-1----:R0:W-:Y:S03]  /*1210*/  @P3 STG.E.128 desc[UR6][R18.64], R4 ;  /* 0x0000000412003986 */ /* 0x0021e6000c101d06 */
[----:B------:R-:W-:Y:S01]  /*1220*/  IMAD.WIDE R22, R25, 0x4, R16 ;  /* 0x0000000419167825 */ /* 0x000fe200078e0210 */
[----:B---3--:R0:W-:Y:S04]  /*1230*/  @P2 STG.E.128 desc[UR6][R20.64], R8 ;  /* 0x0000000814002986 */ /* 0x0081e8000c101d06 */
[----:B----4-:R0:W-:Y:S01]  /*1240*/  @P1 STG.E.128 desc[UR6][R22.64], R12 ;  /* 0x0000000c16001986 */ /* 0x0101e2000c101d06 */
[----:B------:R-:W-:Y:S01]  /*1250*/  IMAD R27, R2, 0x4, R27 ;  /* 0x00000004021b7824 */ /* 0x000fe200078e021b */
[----:B0-----:R-:W-:Y:S06]  /*1260*/  @!P0 EXIT ;  /* 0x000000000000894d */ /* 0x001fec0003800000 */
[----:B0-----:R-:W-:Y:S01]  /*1270*/  LDS R4, [R27+0x3000] ;  /* 0x003000001b047984 */ /* 0x001fe20000000800 */
[----:B------:R-:W-:-:S03]  /*1280*/  IMAD.HI R2, R3, 0x38e38e39, RZ ;  /* 0x38e38e3903027827 */ /* 0x000fc600078e02ff */
[----:B------:R-:W-:Y:S02]  /*1290*/  LDS R5, [R27+0x3004] ;  /* 0x003004001b057984 */ /* 0x000fe40000000800 */
[----:B------:R-:W-:Y:S02]  /*12a0*/  SHF.R.U32.HI R9, RZ, 0x1f, R2 ;  /* 0x0000001fff097819 */ /* 0x000fe40000011602 */
[----:B------:R-:W-:Y:S02]  /*12b0*/  LDS R6, [R27+0x3008] ;  /* 0x003008001b067984 */ /* 0x000fe40000000800 */
[----:B------:R-:W-:Y:S02]  /*12c0*/  LEA.HI.SX32 R2, R2, R9, 0x1a ;  /* 0x0000000902027211 */ /* 0x000fe400078fd2ff */
[----:B------:R-:W0:Y:S03]  /*12d0*/  LDS R7, [R27+0x300c] ;  /* 0x00300c001b077984 */ /* 0x000e260000000800 */
[----:B------:R-:W-:-:S04]  /*12e0*/  IMAD R3, R2, -0x120, R3 ;  /* 0xfffffee002037824 */ /* 0x000fc800078e0203 */
[----:B------:R-:W-:-:S04]  /*12f0*/  IMAD R3, R3, 0xc4, R0 ;  /* 0x000000c403037824 */ /* 0x000fc800078e0200 */
[----:B------:R-:W-:-:S04]  /*1300*/  IMAD R3, R2, 0x63880, R3 ;  /* 0x0006388002037824 */ /* 0x000fc800078e0203 */
[----:B------:R-:W-:-:S05]  /*1310*/  IMAD.WIDE R16, R3, 0x4, R16 ;  /* 0x0000000403107825 */ /* 0x000fca00078e0210 */
[----:B0-----:R-:W-:Y:S01]  /*1320*/  STG.E.128 desc[UR6][R16.64], R4 ;  /* 0x0000000410007986 */ /* 0x001fe2000c101d06 */
[----:B------:R-:W-:Y:S05]  /*1330*/  EXIT ;  /* 0x000000000000794d */ /* 0x000fea0003800000 */
.L_x_0:
[----:B------:R-:W-:-:S00]  /*1340*/  BRA `(.L_x_0) ;  /* 0xfffffffc00fc7947 */ /* 0x000fc0000383ffff */
[----:B------:R-:W-:-:S00]  /*1350*/  NOP ;  /* 0x0000000000007918 */ /* 0x000fc00000000000 */
        /* <DEDUP_REMOVED lines=10> */
.L_x_1:


//--------------------- .nv.global.init           --------------------------
	.section	.nv.global.init,"aw",@progbits
.nv.global.init:
	.type		_$_str,@object
	.size		_$_str,(_$_str_$_2 - _$_str)
_$_str:
        /*0000*/ 	.byte	0x5f, 0x5f, 0x43, 0x55, 0x44, 0x41, 0x5f, 0x46, 0x54, 0x5a, 0x00
	.type		_$_str_$_2,@object
	.size		_$_str_$_2,(.L_1 - _$_str_$_2)
_$_str_$_2:
        /*000b*/ 	.byte	0x5f, 0x5f, 0x43, 0x55, 0x44, 0x41, 0x5f, 0x50, 0x52, 0x45, 0x43, 0x5f, 0x53, 0x51, 0x52, 0x54
        /*001b*/ 	.byte	0x00
.L_1:


//--------------------- .nv.shared.triton_poi_fused__native_batch_norm_legit_no_training_relu_46 --------------------------
	.section	.nv.shared.triton_poi_fused__native_batch_norm_legit_no_training_relu_46,"aw",@nobits
	.sectionflags	@""
	.align	16
	.zero		1024


//--------------------- .nv.constant0.triton_poi_fused__native_batch_norm_legit_no_training_relu_46 --------------------------
	.section	.nv.constant0.triton_poi_fused__native_batch_norm_legit_no_training_relu_46,"a",@progbits
	.sectionflags	@""
	.align	4
.nv.constant0.triton_poi_fused__native_batch_norm_legit_no_training_relu_46:
	.zero		584
